//
// Generated by NVIDIA NVVM Compiler
//
// Compiler Build ID: CL-36424714
// Cuda compilation tools, release 13.0, V13.0.88
// Based on NVVM 20.0.0
//

.version 9.0
.target sm_100
.address_size 64

	// .globl	_Z5foo_1v

.visible .entry _Z5foo_1v()
{


	ret;

}
	// .globl	_Z5foo_2v
.visible .entry _Z5foo_2v()
{


	ret;

}


// ===== COMPILED SASS (sm_100) =====

	.target	sm_100

	.elftype	@"ET_EXEC"


//--------------------- .note.nv.tkinfo           --------------------------
	.section	.note.nv.tkinfo,"",@"SHT_NOTE"
	.sectionflags	@"SHF_NOTE_NV_TKINFO"
	.tkinfo
        /*0018*/ 	.word	0x00000002
        /*0030*/ 	.string	""
        /*0030*/ 	.string	"ptxas"
        /*0030*/ 	.string	"Cuda compilation tools, release 13.0, V13.0.88"
        /*0030*/ 	.string	"Build cuda_13.0.r13.0/compiler.36424714_0"
        /*0030*/ 	.string	"-arch sm_100 -m 64 "



//--------------------- .note.nv.cuinfo           --------------------------
	.section	.note.nv.cuinfo,"",@"SHT_NOTE"
	.sectionflags	@"SHF_NOTE_NV_CUINFO"
        /*0018*/ 	.short	0x0002
        /*001a*/ 	.short	0x0064
        /*001c*/ 	.short	0x0082
	.zero		2


//--------------------- .nv.info                  --------------------------
	.section	.nv.info,"",@"SHT_CUDA_INFO"
	.align	4


	//----- nvinfo : EIATTR_REGCOUNT
	.align		4
        /*0000*/ 	.byte	0x04, 0x2f
        /*0002*/ 	.short	(.L_1 - .L_0)
	.align		4
.L_0:
        /*0004*/ 	.word	index@(_Z5foo_1v)
        /*0008*/ 	.word	0x00000004


	//----- nvinfo : EIATTR_FRAME_SIZE
	.align		4
.L_1:
        /*000c*/ 	.byte	0x04, 0x11
        /*000e*/ 	.short	(.L_3 - .L_2)
	.align		4
.L_2:
        /*0010*/ 	.word	index@(_Z5foo_1v)
        /*0014*/ 	.word	0x00000000


	//----- nvinfo : EIATTR_REGCOUNT
	.align		4
.L_3:
        /*0018*/ 	.byte	0x04, 0x2f
        /*001a*/ 	.short	(.L_5 - .L_4)
	.align		4
.L_4:
        /*001c*/ 	.word	index@(_Z5foo_2v)
        /*0020*/ 	.word	0x00000004


	//----- nvinfo : EIATTR_FRAME_SIZE
	.align		4
.L_5:
        /*0024*/ 	.byte	0x04, 0x11
        /*0026*/ 	.short	(.L_7 - .L_6)
	.align		4
.L_6:
        /*0028*/ 	.word	index@(_Z5foo_2v)
        /*002c*/ 	.word	0x00000000


	//----- nvinfo : EIATTR_MIN_STACK_SIZE
	.align		4
.L_7:
        /*0030*/ 	.byte	0x04, 0x12
        /*0032*/ 	.short	(.L_9 - .L_8)
	.align		4
.L_8:
        /*0034*/ 	.word	index@(_Z5foo_2v)
        /*0038*/ 	.word	0x00000000


	//----- nvinfo : EIATTR_MIN_STACK_SIZE
	.align		4
.L_9:
        /*003c*/ 	.byte	0x04, 0x12
        /*003e*/ 	.short	(.L_11 - .L_10)
	.align		4
.L_10:
        /*0040*/ 	.word	index@(_Z5foo_1v)
        /*0044*/ 	.word	0x00000000
.L_11:


//--------------------- .nv.compat                --------------------------
	.section	.nv.compat,"",@"SHT_CUDA_COMPAT_INFO"
	.align	4
        /*0000*/ 	.byte	0x02, 0x09, 0x00, 0x00, 0x02, 0x02, 0x01, 0x00, 0x02, 0x05, 0x05, 0x00, 0x03, 0x07, 0x01, 0x01
        /*0010*/ 	.byte	0x02, 0x03, 0x00, 0x00, 0x02, 0x06, 0x01, 0x00, 0x04, 0x0b, 0x08, 0x00, 0x09, 0x00, 0x00, 0x00
        /*0020*/ 	.byte	0x00, 0x00, 0x00, 0x00


//--------------------- .nv.info._Z5foo_2v        --------------------------
	.section	.nv.info._Z5foo_2v,"",@"SHT_CUDA_INFO"
	.sectionflags	@""
	.align	4


	//----- nvinfo : EIATTR_CUDA_API_VERSION
	.align		4
        /*0000*/ 	.byte	0x04, 0x37
        /*0002*/ 	.short	(.L_13 - .L_12)
.L_12:
        /*0004*/ 	.word	0x00000082


	//----- nvinfo : EIATTR_SPARSE_MMA_MASK
	.align		4
.L_13:
        /*0008*/ 	.byte	0x03, 0x50
        /*000a*/ 	.short	0x0000


	//----- nvinfo : EIATTR_MAXREG_COUNT
	.align		4
        /*000c*/ 	.byte	0x03, 0x1b
        /*000e*/ 	.short	0x00ff


	//----- nvinfo : EIATTR_MERCURY_ISA_VERSION
	.align		4
        /*0010*/ 	.byte	0x03, 0x5f
        /*0012*/ 	.short	0x0101


	//----- nvinfo : EIATTR_VRC_CTA_INIT_COUNT
	.align		4
        /*0014*/ 	.byte	0x02, 0x4a
	.zero		1
	.zero		1


	//----- nvinfo : EIATTR_EXIT_INSTR_OFFSETS
	.align		4
        /*0018*/ 	.byte	0x04, 0x1c
        /*001a*/ 	.short	(.L_15 - .L_14)


	//   ....[0]....
.L_14:
        /*001c*/ 	.word	0x00000010


	//----- nvinfo : EIATTR_SW_WAR
	.align		4
.L_15:
        /*0020*/ 	.byte	0x04, 0x36
        /*0022*/ 	.short	(.L_17 - .L_16)
.L_16:
        /*0024*/ 	.word	0x00000008
.L_17:


//--------------------- .nv.info._Z5foo_1v        --------------------------
	.section	.nv.info._Z5foo_1v,"",@"SHT_CUDA_INFO"
	.sectionflags	@""
	.align	4


	//----- nvinfo : EIATTR_CUDA_API_VERSION
	.align		4
        /*0000*/ 	.byte	0x04, 0x37
        /*0002*/ 	.short	(.L_19 - .L_18)
.L_18:
        /*0004*/ 	.word	0x00000082


	//----- nvinfo : EIATTR_SPARSE_MMA_MASK
	.align		4
.L_19:
        /*0008*/ 	.byte	0x03, 0x50
        /*000a*/ 	.short	0x0000


	//----- nvinfo : EIATTR_MAXREG_COUNT
	.align		4
        /*000c*/ 	.byte	0x03, 0x1b
        /*000e*/ 	.short	0x00ff


	//----- nvinfo : EIATTR_MERCURY_ISA_VERSION
	.align		4
        /*0010*/ 	.byte	0x03, 0x5f
        /*0012*/ 	.short	0x0101


	//----- nvinfo : EIATTR_VRC_CTA_INIT_COUNT
	.align		4
        /*0014*/ 	.byte	0x02, 0x4a
	.zero		1
	.zero		1


	//----- nvinfo : EIATTR_EXIT_INSTR_OFFSETS
	.align		4
        /*0018*/ 	.byte	0x04, 0x1c
        /*001a*/ 	.short	(.L_21 - .L_20)


	//   ....[0]....
.L_20:
        /*001c*/ 	.word	0x00000010


	//----- nvinfo : EIATTR_SW_WAR
	.align		4
.L_21:
        /*0020*/ 	.byte	0x04, 0x36
        /*0022*/ 	.short	(.L_23 - .L_22)
.L_22:
        /*0024*/ 	.word	0x00000008
.L_23:


//--------------------- .nv.callgraph             --------------------------
	.section	.nv.callgraph,"",@"SHT_CUDA_CALLGRAPH"
	.align	4
	.sectionentsize	8
	.align		4
        /*0000*/ 	.word	0x00000000
	.align		4
        /*0004*/ 	.word	0xffffffff
	.align		4
        /*0008*/ 	.word	0x00000000
	.align		4
        /*000c*/ 	.word	0xfffffffe
	.align		4
        /*0010*/ 	.word	0x00000000
	.align		4
        /*0014*/ 	.word	0xfffffffd
	.align		4
        /*0018*/ 	.word	0x00000000
	.align		4
        /*001c*/ 	.word	0xfffffffc


//--------------------- .text._Z5foo_2v           --------------------------
	.section	.text._Z5foo_2v,"ax",@progbits
	.align	128
        .global         _Z5foo_2v
        .type           _Z5foo_2v,@function
        .size           _Z5foo_2v,(.L_x_2 - _Z5foo_2v)
        .other          _Z5foo_2v,@"STO_CUDA_ENTRY STV_DEFAULT"
_Z5foo_2v:
.text._Z5foo_2v:
[----:B------:R-:W-:Y:S01]  /*0000*/  LDC R1, c[0x0][0x37c] ;  /* 0x0000df00ff017b82 */ /* 0x000fe20000000800 */
[----:B------:R-:W-:Y:S05]  /*0010*/  EXIT ;  /* 0x000000000000794d */ /* 0x000fea0003800000 */
.L_x_0:
[----:B------:R-:W-:-:S00]  /*0020*/  BRA `(.L_x_0) ;  /* 0xfffffffc00fc7947 */ /* 0x000fc0000383ffff */
[----:B------:R-:W-:-:S00]  /*0030*/  NOP ;  /* 0x0000000000007918 */ /* 0x000fc00000000000 */
        /* <DEDUP_REMOVED lines=12> */
.L_x_2:


//--------------------- .text._Z5foo_1v           --------------------------
	.section	.text._Z5foo_1v,"ax",@progbits
	.align	128
        .global         _Z5foo_1v
        .type           _Z5foo_1v,@function
        .size           _Z5foo_1v,(.L_x_3 - _Z5foo_1v)
        .other          _Z5foo_1v,@"STO_CUDA_ENTRY STV_DEFAULT"
_Z5foo_1v:
.text._Z5foo_1v:
[----:B------:R-:W-:Y:S01]  /*0000*/  LDC R1, c[0x0][0x37c] ;  /* 0x0000df00ff017b82 */ /* 0x000fe20000000800 */
[----:B------:R-:W-:Y:S05]  /*0010*/  EXIT ;  /* 0x000000000000794d */ /* 0x000fea0003800000 */
.L_x_1:
        /* <DEDUP_REMOVED lines=14> */
.L_x_3:


//--------------------- .nv.shared.reserved.0     --------------------------
	.section	.nv.shared.reserved.0,"aw",@nobits
	.weak		__nv_reservedSMEM_offset_0_alias
	.size		__nv_reservedSMEM_offset_0_alias, 0, 64
	.other		__nv_reservedSMEM_offset_0_alias,@"STO_CUDA_RESERVED_SHARED STV_DEFAULT"
__nv_reservedSMEM_offset_0_alias:
	.zero		0
	.zero		64


//--------------------- .nv.constant0._Z5foo_2v   --------------------------
	.section	.nv.constant0._Z5foo_2v,"a",@progbits
	.sectionflags	@""
	.align	4
.nv.constant0._Z5foo_2v:
	.zero		896


//--------------------- .nv.constant0._Z5foo_1v   --------------------------
	.section	.nv.constant0._Z5foo_1v,"a",@progbits
	.sectionflags	@""
	.align	4
.nv.constant0._Z5foo_1v:
	.zero		896


//--------------------- SYMBOLS --------------------------

	.type		.nv.reservedSmem.offset0,@object
	.size		.nv.reservedSmem.offset0,0x4
